	.headerflags	@"EF_CUDA_TEXMODE_UNIFIED EF_CUDA_64BIT_ADDRESS EF_CUDA_ACCELERATORS EF_CUDA_SM90 EF_CUDA_VIRTUAL_SM(EF_CUDA_SM90)"
	.elftype	@"ET_EXEC"


//--------------------- .nv.info                  --------------------------
	.section	.nv.info,"",@"SHT_CUDA_INFO"
	.align	4


	//----- nvinfo : EIATTR_REGCOUNT
	.align		4
        /*0000*/ 	.byte	0x04, 0x2f
        /*0002*/ 	.short	(.L_1 - .L_0)
	.align		4
.L_0:
        /*0004*/ 	.word	index@(triton_poi_fused_add_clamp_32)
        /*0008*/ 	.word	0x00000008


	//----- nvinfo : EIATTR_MIN_STACK_SIZE
	.align		4
.L_1:
        /*000c*/ 	.byte	0x04, 0x12
        /*000e*/ 	.short	(.L_3 - .L_2)
	.align		4
.L_2:
        /*0010*/ 	.word	index@(triton_poi_fused_add_clamp_32)
        /*0014*/ 	.word	0x00000000


	//----- nvinfo : EIATTR_FRAME_SIZE
	.align		4
.L_3:
        /*0018*/ 	.byte	0x04, 0x11
        /*001a*/ 	.short	(.L_5 - .L_4)
	.align		4
.L_4:
        /*001c*/ 	.word	index@(triton_poi_fused_add_clamp_32)
        /*0020*/ 	.word	0x00000000


	//----- nvinfo : EIATTR_MIN_STACK_SIZE
	.align		4
.L_5:
        /*0024*/ 	.byte	0x04, 0x12
        /*0026*/ 	.short	(.L_7 - .L_6)
	.align		4
.L_6:
        /*0028*/ 	.word	index@(triton_poi_fused_add_clamp_32)
        /*002c*/ 	.word	0x00000000
.L_7:


//--------------------- .nv.info.triton_poi_fused_add_clamp_32 --------------------------
	.section	.nv.info.triton_poi_fused_add_clamp_32,"",@"SHT_CUDA_INFO"
	.sectionflags	@""
	.align	4


	//----- nvinfo : EIATTR_CUDA_API_VERSION
	.align		4
        /*0000*/ 	.byte	0x04, 0x37
        /*0002*/ 	.short	(.L_9 - .L_8)
.L_8:
        /*0004*/ 	.word	0x0000007c


	//----- nvinfo : EIATTR_KPARAM_INFO
	.align		4
.L_9:
        /*0008*/ 	.byte	0x04, 0x17
        /*000a*/ 	.short	(.L_11 - .L_10)
.L_10:
        /*000c*/ 	.word	0x00000000
        /*0010*/ 	.short	0x0001
        /*0012*/ 	.short	0x0008
        /*0014*/ 	.byte	0x00, 0xf0, 0x11, 0x00


	//----- nvinfo : EIATTR_KPARAM_INFO
	.align		4
.L_11:
        /*0018*/ 	.byte	0x04, 0x17
        /*001a*/ 	.short	(.L_13 - .L_12)
.L_12:
        /*001c*/ 	.word	0x00000000
        /*0020*/ 	.short	0x0000
        /*0022*/ 	.short	0x0000
        /*0024*/ 	.byte	0x00, 0xf4, 0x21, 0x00


	//----- nvinfo : EIATTR_SPARSE_MMA_MASK
	.align		4
.L_13:
        /*0028*/ 	.byte	0x03, 0x50
        /*002a*/ 	.short	0x0000


	//----- nvinfo : EIATTR_MAXREG_COUNT
	.align		4
        /*002c*/ 	.byte	0x03, 0x1b
        /*002e*/ 	.short	0x00ff


	//----- nvinfo : EIATTR_EXIT_INSTR_OFFSETS
	.align		4
        /*0030*/ 	.byte	0x04, 0x1c
        /*0032*/ 	.short	(.L_15 - .L_14)


	//   ....[0]....
.L_14:
        /*0034*/ 	.word	0x00000100


	//   ....[1]....
        /*0038*/ 	.word	0x00000130


	//----- nvinfo : EIATTR_REQNTID
	.align		4
.L_15:
        /*003c*/ 	.byte	0x04, 0x10
        /*003e*/ 	.short	(.L_17 - .L_16)
.L_16:
        /*0040*/ 	.word	0x00000020
        /*0044*/ 	.word	0x00000001
        /*0048*/ 	.word	0x00000001


	//----- nvinfo : EIATTR_CBANK_PARAM_SIZE
	.align		4
.L_17:
        /*004c*/ 	.byte	0x03, 0x19
        /*004e*/ 	.short	0x000c


	//----- nvinfo : EIATTR_PARAM_CBANK
	.align		4
        /*0050*/ 	.byte	0x04, 0x0a
        /*0052*/ 	.short	(.L_19 - .L_18)
	.align		4
.L_18:
        /*0054*/ 	.word	index@(.nv.constant0.triton_poi_fused_add_clamp_32)
        /*0058*/ 	.short	0x0210
        /*005a*/ 	.short	0x000c


	//----- nvinfo : EIATTR_SW_WAR
	.align		4
.L_19:
        /*005c*/ 	.byte	0x04, 0x36
        /*005e*/ 	.short	(.L_21 - .L_20)
.L_20:
        /*0060*/ 	.word	0x00000008
.L_21:


//--------------------- .nv.callgraph             --------------------------
	.section	.nv.callgraph,"",@"SHT_CUDA_CALLGRAPH"
	.align	4
	.sectionentsize	8
	.align		4
        /*0000*/ 	.word	0x00000000
	.align		4
        /*0004*/ 	.word	0xffffffff
	.align		4
        /*0008*/ 	.word	0x00000000
	.align		4
        /*000c*/ 	.word	0xfffffffe
	.align		4
        /*0010*/ 	.word	0x00000000
	.align		4
        /*0014*/ 	.word	0xfffffffd
	.align		4
        /*0018*/ 	.word	0x00000000
	.align		4
        /*001c*/ 	.word	0xfffffffc


//--------------------- .text.triton_poi_fused_add_clamp_32 --------------------------
	.section	.text.triton_poi_fused_add_clamp_32,"ax",@progbits
	.align	128
        .global         triton_poi_fused_add_clamp_32
        .type           triton_poi_fused_add_clamp_32,@function
        .size           triton_poi_fused_add_clamp_32,(.L_x_1 - triton_poi_fused_add_clamp_32)
        .other          triton_poi_fused_add_clamp_32,@"STO_CUDA_ENTRY STV_DEFAULT"
triton_poi_fused_add_clamp_32:
.text.triton_poi_fused_add_clamp_32:
[----:B------:R-:W0:Y:S02]  /*0000*/  LDC R1, c[0x0][0x28] ;  /* 0x00000a00ff017b82 */ /* 0x000e240000000800 */
[----:B------:R-:W1:Y:S01]  /*0010*/  S2R R2, SR_TID.X ;  /* 0x0000000000027919 */ /* 0x000e620000002100 */
[----:B------:R-:W2:Y:S01]  /*0020*/  LDC.64 R4, c[0x0][0x210] ;  /* 0x00008400ff047b82 */ /* 0x000ea20000000a00 */
[----:B------:R-:W3:Y:S01]  /*0030*/  S2R R3, SR_CTAID.X ;  /* 0x0000000000037919 */ /* 0x000ee20000002500 */
[C---:B-1----:R-:W-:Y:S02]  /*0040*/  LOP3.LUT R0, R2.reuse, 0x3, RZ, 0xc0, !PT ;  /* 0x0000000302007812 */ /* 0x042fe400078ec0ff */
[----:B------:R-:W-:-:S03]  /*0050*/  LOP3.LUT P0, RZ, R2, 0x1c, RZ, 0xc0, !PT ;  /* 0x0000001c02ff7812 */ /* 0x000fc6000780c0ff */
[----:B---3--:R-:W-:-:S04]  /*0060*/  IMAD R3, R3, 0x4, R0 ;  /* 0x0000000403037824 */ /* 0x008fc800078e0200 */
[C---:B--2---:R-:W-:Y:S01]  /*0070*/  IMAD.WIDE R4, R3.reuse, 0x8, R4 ;  /* 0x0000000803047825 */ /* 0x044fe200078e0204 */
[----:B------:R-:W-:Y:S02]  /*0080*/  I2FP.F32.S32 R0, R3 ;  /* 0x0000000300007245 */ /* 0x000fe40000201400 */
[----:B------:R-:W-:-:S03]  /*0090*/  ISETP.LT.AND P0, PT, R3, 0x4, !P0 ;  /* 0x000000040300780c */ /* 0x000fc60004701270 */
[----:B------:R-:W-:-:S05]  /*00a0*/  FMUL R0, R0, 0.3333333432674407959 ;  /* 0x3eaaaaab00007820 */ /* 0x000fca0000400000 */
[----:B------:R-:W-:-:S06]  /*00b0*/  FMNMX R0, RZ, R0, !PT ;  /* 0x00000000ff007209 */ /* 0x000fcc0007800000 */
[----:B------:R-:W1:Y:S02]  /*00c0*/  F2I.TRUNC.NTZ R0, R0 ;  /* 0x0000000000007305 */ /* 0x000e64000020f100 */
[----:B-1----:R-:W-:-:S05]  /*00d0*/  VIMNMX R2, RZ, R0, PT ;  /* 0x00000000ff027248 */ /* 0x002fca0003fe0100 */
[----:B------:R-:W-:-:S05]  /*00e0*/  VIADD R2, R2, 0x1 ;  /* 0x0000000102027836 */ /* 0x000fca0000000000 */
[----:B------:R-:W-:Y:S01]  /*00f0*/  SHF.R.S32.HI R3, RZ, 0x1f, R2 ;  /* 0x0000001fff037819 */ /* 0x000fe20000011402 */
[----:B------:R-:W-:Y:S06]  /*0100*/  @!P0 EXIT ;  /* 0x000000000000894d */ /* 0x000fec0003800000 */
[----:B------:R-:W-:Y:S02]  /*0110*/  ULDC.64 UR4, c[0x0][0x208] ;  /* 0x0000820000047ab9 */ /* 0x000fe40000000a00 */
[----:B------:R-:W-:Y:S01]  /*0120*/  STG.E.64 desc[UR4][R4.64], R2 ;  /* 0x0000000204007986 */ /* 0x000fe2000c101b04 */
[----:B------:R-:W-:Y:S05]  /*0130*/  EXIT ;  /* 0x000000000000794d */ /* 0x000fea0003800000 */
.L_x_0:
[----:B------:R-:W-:-:S00]  /*0140*/  BRA `(.L_x_0) ;  /* 0xfffffffc00fc7947 */ /* 0x000fc0000383ffff */
[----:B------:R-:W-:-:S00]  /*0150*/  NOP ;  /* 0x0000000000007918 */ /* 0x000fc00000000000 */
        /* <DEDUP_REMOVED lines=10> */
.L_x_1:


//--------------------- .nv.constant0.triton_poi_fused_add_clamp_32 --------------------------
	.section	.nv.constant0.triton_poi_fused_add_clamp_32,"a",@progbits
	.sectionflags	@""
	.align	4
.nv.constant0.triton_poi_fused_add_clamp_32:
	.zero		540
